//
// Generated by NVIDIA NVVM Compiler
//
// Compiler Build ID: CL-36424714
// Cuda compilation tools, release 13.0, V13.0.88
// Based on NVVM 20.0.0
//

.version 9.0
.target sm_100
.address_size 64

	// .globl	_Z10freq_shiftPfS_S_S_jff
.const .align 4 .b8 fir_coef[256];
// _ZZ8decimatePfS_jE4conv has been demoted

.visible .entry _Z10freq_shiftPfS_S_S_jff(
	.param .u64 .ptr .align 1 _Z10freq_shiftPfS_S_S_jff_param_0,
	.param .u64 .ptr .align 1 _Z10freq_shiftPfS_S_S_jff_param_1,
	.param .u64 .ptr .align 1 _Z10freq_shiftPfS_S_S_jff_param_2,
	.param .u64 .ptr .align 1 _Z10freq_shiftPfS_S_S_jff_param_3,
	.param .u32 _Z10freq_shiftPfS_S_S_jff_param_4,
	.param .f32 _Z10freq_shiftPfS_S_S_jff_param_5,
	.param .f32 _Z10freq_shiftPfS_S_S_jff_param_6
)
{
	.reg .pred 	%p<6>;
	.reg .b32 	%r<12>;
	.reg .b32 	%f<38>;
	.reg .b64 	%rd<14>;
	.reg .b64 	%fd<7>;

	ld.param.u64 	%rd1, [_Z10freq_shiftPfS_S_S_jff_param_0];
	ld.param.u64 	%rd2, [_Z10freq_shiftPfS_S_S_jff_param_1];
	ld.param.u64 	%rd3, [_Z10freq_shiftPfS_S_S_jff_param_2];
	ld.param.u64 	%rd4, [_Z10freq_shiftPfS_S_S_jff_param_3];
	ld.param.u32 	%r1, [_Z10freq_shiftPfS_S_S_jff_param_4];
	ld.param.f32 	%f1, [_Z10freq_shiftPfS_S_S_jff_param_5];
	ld.param.f32 	%f2, [_Z10freq_shiftPfS_S_S_jff_param_6];
	cvta.to.global.u64 	%rd5, %rd4;
	cvta.to.global.u64 	%rd6, %rd3;
	cvta.to.global.u64 	%rd7, %rd2;
	cvta.to.global.u64 	%rd8, %rd1;
	mov.u32 	%r2, %ctaid.x;
	mov.u32 	%r3, %ntid.x;
	mov.u32 	%r4, %tid.x;
	mad.lo.s32 	%r5, %r2, %r3, %r4;
	cvt.f64.f32 	%fd1, %f1;
	add.f64 	%fd2, %fd1, %fd1;
	add.s32 	%r6, %r1, %r5;
	cvt.rn.f64.u32 	%fd3, %r6;
	mul.f64 	%fd4, %fd2, %fd3;
	cvt.f64.f32 	%fd5, %f2;
	div.rn.f64 	%fd6, %fd4, %fd5;
	cvt.rn.f32.f64 	%f3, %fd6;
	add.f32 	%f4, %f3, %f3;
	cvt.rni.f32.f32 	%f5, %f4;
	cvt.rzi.s32.f32 	%r7, %f5;
	fma.rn.f32 	%f6, %f5, 0fBF000000, %f3;
	mul.rn.f32 	%f7, %f6, %f6;
	fma.rn.f32 	%f8, %f7, 0fBF17ACC9, 0f40233590;
	fma.rn.f32 	%f9, %f7, 0f3E684E12, 0fBFAAD2E0;
	fma.rn.f32 	%f10, %f8, %f7, 0fC0A55DF6;
	fma.rn.f32 	%f11, %f9, %f7, 0f4081E0CF;
	fma.rn.f32 	%f12, %f7, %f6, 0f00000000;
	fma.rn.f32 	%f13, %f11, %f7, 0fC09DE9E6;
	fma.rn.f32 	%f14, %f10, %f12, 0f00000000;
	fma.rn.f32 	%f15, %f13, %f7, 0f3F800000;
	fma.rn.f32 	%f16, %f6, 0f40490FDB, %f14;
	and.b32  	%r8, %r7, 1;
	setp.eq.b32 	%p1, %r8, 1;
	selp.f32 	%f17, %f15, %f16, %p1;
	selp.f32 	%f18, %f16, %f15, %p1;
	and.b32  	%r9, %r7, 2;
	setp.eq.s32 	%p2, %r9, 0;
	neg.f32 	%f19, %f17;
	selp.f32 	%f20, %f17, %f19, %p2;
	add.s32 	%r10, %r7, 1;
	and.b32  	%r11, %r10, 2;
	setp.eq.s32 	%p3, %r11, 0;
	mov.f32 	%f21, 0f00000000;
	sub.f32 	%f22, %f21, %f18;
	selp.f32 	%f23, %f18, %f22, %p3;
	cvt.rzi.f32.f32 	%f24, %f3;
	setp.eq.f32 	%p4, %f24, %f3;
	mul.rn.f32 	%f25, %f3, %f21;
	selp.f32 	%f26, %f25, %f20, %p4;
	abs.f32 	%f27, %f3;
	setp.gt.f32 	%p5, %f27, 0f4B800000;
	mov.f32 	%f28, 0f3F800000;
	add.rn.f32 	%f29, %f26, %f28;
	selp.f32 	%f30, %f29, %f23, %p5;
	mul.wide.u32 	%rd9, %r5, 4;
	add.s64 	%rd10, %rd8, %rd9;
	ld.global.f32 	%f31, [%rd10];
	add.s64 	%rd11, %rd7, %rd9;
	ld.global.f32 	%f32, [%rd11];
	add.s64 	%rd12, %rd6, %rd9;
	add.s64 	%rd13, %rd5, %rd9;
	mul.f32 	%f33, %f30, %f31;
	mul.f32 	%f34, %f26, %f32;
	sub.f32 	%f35, %f33, %f34;
	st.global.f32 	[%rd12], %f35;
	mul.f32 	%f36, %f30, %f32;
	fma.rn.f32 	%f37, %f26, %f31, %f36;
	st.global.f32 	[%rd13], %f37;
	ret;

}
	// .globl	_Z8decimatePfS_j
.visible .entry _Z8decimatePfS_j(
	.param .u64 .ptr .align 1 _Z8decimatePfS_j_param_0,
	.param .u64 .ptr .align 1 _Z8decimatePfS_j_param_1,
	.param .u32 _Z8decimatePfS_j_param_2
)
{
	.reg .pred 	%p<7>;
	.reg .b32 	%r<16>;
	.reg .b32 	%f<11>;
	.reg .b64 	%rd<12>;
	// demoted variable
	.shared .align 4 .b8 _ZZ8decimatePfS_jE4conv[256];
	ld.param.u64 	%rd1, [_Z8decimatePfS_j_param_0];
	ld.param.u64 	%rd2, [_Z8decimatePfS_j_param_1];
	ld.param.u32 	%r8, [_Z8decimatePfS_j_param_2];
	mov.u32 	%r1, %tid.x;
	mov.u32 	%r2, %ctaid.x;
	sub.s32 	%r3, %r2, %r1;
	setp.lt.s32 	%p1, %r3, 0;
	mov.f32 	%f10, 0f00000000;
	@%p1 bra 	$L__BB1_2;
	cvta.to.global.u64 	%rd3, %rd1;
	mul.wide.u32 	%rd4, %r3, 4;
	add.s64 	%rd5, %rd3, %rd4;
	ld.global.f32 	%f10, [%rd5];
$L__BB1_2:
	mul.wide.u32 	%rd6, %r1, 4;
	mov.u64 	%rd7, fir_coef;
	add.s64 	%rd8, %rd7, %rd6;
	ld.const.f32 	%f4, [%rd8];
	mul.f32 	%f5, %f10, %f4;
	shl.b32 	%r9, %r1, 2;
	mov.u32 	%r10, _ZZ8decimatePfS_jE4conv;
	add.s32 	%r4, %r10, %r9;
	st.shared.f32 	[%r4], %f5;
	bar.sync 	0;
	mov.u32 	%r15, %ntid.x;
	setp.lt.u32 	%p2, %r15, 2;
	@%p2 bra 	$L__BB1_6;
$L__BB1_3:
	shr.u32 	%r7, %r15, 1;
	setp.ge.u32 	%p3, %r1, %r7;
	@%p3 bra 	$L__BB1_5;
	shl.b32 	%r11, %r7, 2;
	add.s32 	%r12, %r4, %r11;
	ld.shared.f32 	%f6, [%r12];
	ld.shared.f32 	%f7, [%r4];
	add.f32 	%f8, %f6, %f7;
	st.shared.f32 	[%r4], %f8;
$L__BB1_5:
	bar.sync 	0;
	setp.gt.u32 	%p4, %r15, 3;
	mov.u32 	%r15, %r7;
	@%p4 bra 	$L__BB1_3;
$L__BB1_6:
	setp.ne.s32 	%p5, %r1, 0;
	@%p5 bra 	$L__BB1_9;
	rem.u32 	%r13, %r2, %r8;
	setp.ne.s32 	%p6, %r13, 0;
	@%p6 bra 	$L__BB1_9;
	ld.shared.f32 	%f9, [_ZZ8decimatePfS_jE4conv];
	div.u32 	%r14, %r2, %r8;
	cvta.to.global.u64 	%rd9, %rd2;
	mul.wide.u32 	%rd10, %r14, 4;
	add.s64 	%rd11, %rd9, %rd10;
	st.global.f32 	[%rd11], %f9;
$L__BB1_9:
	ret;

}


// ===== COMPILED SASS (sm_100) =====

	.target	sm_100

	.elftype	@"ET_EXEC"


//--------------------- .note.nv.tkinfo           --------------------------
	.section	.note.nv.tkinfo,"",@"SHT_NOTE"
	.sectionflags	@"SHF_NOTE_NV_TKINFO"
	.tkinfo
        /*0018*/ 	.word	0x00000002
        /*0030*/ 	.string	""
        /*0030*/ 	.string	"ptxas"
        /*0030*/ 	.string	"Cuda compilation tools, release 13.0, V13.0.88"
        /*0030*/ 	.string	"Build cuda_13.0.r13.0/compiler.36424714_0"
        /*0030*/ 	.string	"-arch sm_100 -m 64 "



//--------------------- .note.nv.cuinfo           --------------------------
	.section	.note.nv.cuinfo,"",@"SHT_NOTE"
	.sectionflags	@"SHF_NOTE_NV_CUINFO"
        /*0018*/ 	.short	0x0002
        /*001a*/ 	.short	0x0064
        /*001c*/ 	.short	0x0082
	.zero		2


//--------------------- .nv.info                  --------------------------
	.section	.nv.info,"",@"SHT_CUDA_INFO"
	.align	4


	//----- nvinfo : EIATTR_REGCOUNT
	.align		4
        /*0000*/ 	.byte	0x04, 0x2f
        /*0002*/ 	.short	(.L_2 - .L_1)
	.align		4
.L_1:
        /*0004*/ 	.word	index@(_Z10freq_shiftPfS_S_S_jff)
        /*0008*/ 	.word	0x00000019


	//----- nvinfo : EIATTR_FRAME_SIZE
	.align		4
.L_2:
        /*000c*/ 	.byte	0x04, 0x11
        /*000e*/ 	.short	(.L_4 - .L_3)
	.align		4
.L_3:
        /*0010*/ 	.word	index@($__internal_0_$__cuda_sm20_div_rn_f64_full)
        /*0014*/ 	.word	0x00000000


	//----- nvinfo : EIATTR_FRAME_SIZE
	.align		4
.L_4:
        /*0018*/ 	.byte	0x04, 0x11
        /*001a*/ 	.short	(.L_6 - .L_5)
	.align		4
.L_5:
        /*001c*/ 	.word	index@(_Z10freq_shiftPfS_S_S_jff)
        /*0020*/ 	.word	0x00000000


	//----- nvinfo : EIATTR_REGCOUNT
	.align		4
.L_6:
        /*0024*/ 	.byte	0x04, 0x2f
        /*0026*/ 	.short	(.L_8 - .L_7)
	.align		4
.L_7:
        /*0028*/ 	.word	index@(_Z8decimatePfS_j)
        /*002c*/ 	.word	0x0000000a


	//----- nvinfo : EIATTR_FRAME_SIZE
	.align		4
.L_8:
        /*0030*/ 	.byte	0x04, 0x11
        /*0032*/ 	.short	(.L_10 - .L_9)
	.align		4
.L_9:
        /*0034*/ 	.word	index@(_Z8decimatePfS_j)
        /*0038*/ 	.word	0x00000000


	//----- nvinfo : EIATTR_MIN_STACK_SIZE
	.align		4
.L_10:
        /*003c*/ 	.byte	0x04, 0x12
        /*003e*/ 	.short	(.L_12 - .L_11)
	.align		4
.L_11:
        /*0040*/ 	.word	index@(_Z8decimatePfS_j)
        /*0044*/ 	.word	0x00000000


	//----- nvinfo : EIATTR_MIN_STACK_SIZE
	.align		4
.L_12:
        /*0048*/ 	.byte	0x04, 0x12
        /*004a*/ 	.short	(.L_14 - .L_13)
	.align		4
.L_13:
        /*004c*/ 	.word	index@(_Z10freq_shiftPfS_S_S_jff)
        /*0050*/ 	.word	0x00000000
.L_14:


//--------------------- .nv.compat                --------------------------
	.section	.nv.compat,"",@"SHT_CUDA_COMPAT_INFO"
	.align	4
        /*0000*/ 	.byte	0x02, 0x09, 0x00, 0x00, 0x02, 0x02, 0x01, 0x00, 0x02, 0x05, 0x05, 0x00, 0x03, 0x07, 0x01, 0x01
        /*0010*/ 	.byte	0x02, 0x03, 0x00, 0x00, 0x02, 0x06, 0x01, 0x00, 0x04, 0x0b, 0x08, 0x00, 0x01, 0x00, 0x00, 0x00
        /*0020*/ 	.byte	0x00, 0x00, 0x00, 0x00


//--------------------- .nv.info._Z8decimatePfS_j --------------------------
	.section	.nv.info._Z8decimatePfS_j,"",@"SHT_CUDA_INFO"
	.sectionflags	@""
	.align	4


	//----- nvinfo : EIATTR_CUDA_API_VERSION
	.align		4
        /*0000*/ 	.byte	0x04, 0x37
        /*0002*/ 	.short	(.L_16 - .L_15)
.L_15:
        /*0004*/ 	.word	0x00000082


	//----- nvinfo : EIATTR_KPARAM_INFO
	.align		4
.L_16:
        /*0008*/ 	.byte	0x04, 0x17
        /*000a*/ 	.short	(.L_18 - .L_17)
.L_17:
        /*000c*/ 	.word	0x00000000
        /*0010*/ 	.short	0x0002
        /*0012*/ 	.short	0x0010
        /*0014*/ 	.byte	0x00, 0xf0, 0x11, 0x00


	//----- nvinfo : EIATTR_KPARAM_INFO
	.align		4
.L_18:
        /*0018*/ 	.byte	0x04, 0x17
        /*001a*/ 	.short	(.L_20 - .L_19)
.L_19:
        /*001c*/ 	.word	0x00000000
        /*0020*/ 	.short	0x0001
        /*0022*/ 	.short	0x0008
        /*0024*/ 	.byte	0x00, 0xf5, 0x21, 0x00


	//----- nvinfo : EIATTR_KPARAM_INFO
	.align		4
.L_20:
        /*0028*/ 	.byte	0x04, 0x17
        /*002a*/ 	.short	(.L_22 - .L_21)
.L_21:
        /*002c*/ 	.word	0x00000000
        /*0030*/ 	.short	0x0000
        /*0032*/ 	.short	0x0000
        /*0034*/ 	.byte	0x00, 0xf5, 0x21, 0x00


	//----- nvinfo : EIATTR_SPARSE_MMA_MASK
	.align		4
.L_22:
        /*0038*/ 	.byte	0x03, 0x50
        /*003a*/ 	.short	0x0000


	//----- nvinfo : EIATTR_MAXREG_COUNT
	.align		4
        /*003c*/ 	.byte	0x03, 0x1b
        /*003e*/ 	.short	0x00ff


	//----- nvinfo : EIATTR_NUM_BARRIERS
	.align		4
        /*0040*/ 	.byte	0x02, 0x4c
        /*0042*/ 	.byte	0x01
	.zero		1


	//----- nvinfo : EIATTR_MERCURY_ISA_VERSION
	.align		4
        /*0044*/ 	.byte	0x03, 0x5f
        /*0046*/ 	.short	0x0101


	//----- nvinfo : EIATTR_VRC_CTA_INIT_COUNT
	.align		4
        /*0048*/ 	.byte	0x02, 0x4a
	.zero		1
	.zero		1


	//----- nvinfo : EIATTR_EXIT_INSTR_OFFSETS
	.align		4
        /*004c*/ 	.byte	0x04, 0x1c
        /*004e*/ 	.short	(.L_24 - .L_23)


	//   ....[0]....
.L_23:
        /*0050*/ 	.word	0x00000230


	//   ....[1]....
        /*0054*/ 	.word	0x00000380


	//   ....[2]....
        /*0058*/ 	.word	0x00000430


	//----- nvinfo : EIATTR_CBANK_PARAM_SIZE
	.align		4
.L_24:
        /*005c*/ 	.byte	0x03, 0x19
        /*005e*/ 	.short	0x0014


	//----- nvinfo : EIATTR_PARAM_CBANK
	.align		4
        /*0060*/ 	.byte	0x04, 0x0a
        /*0062*/ 	.short	(.L_26 - .L_25)
	.align		4
.L_25:
        /*0064*/ 	.word	index@(.nv.constant0._Z8decimatePfS_j)
        /*0068*/ 	.short	0x0380
        /*006a*/ 	.short	0x0014


	//----- nvinfo : EIATTR_SW_WAR
	.align		4
.L_26:
        /*006c*/ 	.byte	0x04, 0x36
        /*006e*/ 	.short	(.L_28 - .L_27)
.L_27:
        /*0070*/ 	.word	0x00000008
.L_28:


//--------------------- .nv.info._Z10freq_shiftPfS_S_S_jff --------------------------
	.section	.nv.info._Z10freq_shiftPfS_S_S_jff,"",@"SHT_CUDA_INFO"
	.sectionflags	@""
	.align	4


	//----- nvinfo : EIATTR_CUDA_API_VERSION
	.align		4
        /*0000*/ 	.byte	0x04, 0x37
        /*0002*/ 	.short	(.L_30 - .L_29)
.L_29:
        /*0004*/ 	.word	0x00000082


	//----- nvinfo : EIATTR_KPARAM_INFO
	.align		4
.L_30:
        /*0008*/ 	.byte	0x04, 0x17
        /*000a*/ 	.short	(.L_32 - .L_31)
.L_31:
        /*000c*/ 	.word	0x00000000
        /*0010*/ 	.short	0x0006
        /*0012*/ 	.short	0x0028
        /*0014*/ 	.byte	0x00, 0xf0, 0x11, 0x00


	//----- nvinfo : EIATTR_KPARAM_INFO
	.align		4
.L_32:
        /*0018*/ 	.byte	0x04, 0x17
        /*001a*/ 	.short	(.L_34 - .L_33)
.L_33:
        /*001c*/ 	.word	0x00000000
        /*0020*/ 	.short	0x0005
        /*0022*/ 	.short	0x0024
        /*0024*/ 	.byte	0x00, 0xf0, 0x11, 0x00


	//----- nvinfo : EIATTR_KPARAM_INFO
	.align		4
.L_34:
        /*0028*/ 	.byte	0x04, 0x17
        /*002a*/ 	.short	(.L_36 - .L_35)
.L_35:
        /*002c*/ 	.word	0x00000000
        /*0030*/ 	.short	0x0004
        /*0032*/ 	.short	0x0020
        /*0034*/ 	.byte	0x00, 0xf0, 0x11, 0x00


	//----- nvinfo : EIATTR_KPARAM_INFO
	.align		4
.L_36:
        /*0038*/ 	.byte	0x04, 0x17
        /*003a*/ 	.short	(.L_38 - .L_37)
.L_37:
        /*003c*/ 	.word	0x00000000
        /*0040*/ 	.short	0x0003
        /*0042*/ 	.short	0x0018
        /*0044*/ 	.byte	0x00, 0xf5, 0x21, 0x00


	//----- nvinfo : EIATTR_KPARAM_INFO
	.align		4
.L_38:
        /*0048*/ 	.byte	0x04, 0x17
        /*004a*/ 	.short	(.L_40 - .L_39)
.L_39:
        /*004c*/ 	.word	0x00000000
        /*0050*/ 	.short	0x0002
        /*0052*/ 	.short	0x0010
        /*0054*/ 	.byte	0x00, 0xf5, 0x21, 0x00


	//----- nvinfo : EIATTR_KPARAM_INFO
	.align		4
.L_40:
        /*0058*/ 	.byte	0x04, 0x17
        /*005a*/ 	.short	(.L_42 - .L_41)
.L_41:
        /*005c*/ 	.word	0x00000000
        /*0060*/ 	.short	0x0001
        /*0062*/ 	.short	0x0008
        /*0064*/ 	.byte	0x00, 0xf5, 0x21, 0x00


	//----- nvinfo : EIATTR_KPARAM_INFO
	.align		4
.L_42:
        /*0068*/ 	.byte	0x04, 0x17
        /*006a*/ 	.short	(.L_44 - .L_43)
.L_43:
        /*006c*/ 	.word	0x00000000
        /*0070*/ 	.short	0x0000
        /*0072*/ 	.short	0x0000
        /*0074*/ 	.byte	0x00, 0xf5, 0x21, 0x00


	//----- nvinfo : EIATTR_SPARSE_MMA_MASK
	.align		4
.L_44:
        /*0078*/ 	.byte	0x03, 0x50
        /*007a*/ 	.short	0x0000


	//----- nvinfo : EIATTR_MAXREG_COUNT
	.align		4
        /*007c*/ 	.byte	0x03, 0x1b
        /*007e*/ 	.short	0x00ff


	//----- nvinfo : EIATTR_MERCURY_ISA_VERSION
	.align		4
        /*0080*/ 	.byte	0x03, 0x5f
        /*0082*/ 	.short	0x0101


	//----- nvinfo : EIATTR_VRC_CTA_INIT_COUNT
	.align		4
        /*0084*/ 	.byte	0x02, 0x4a
	.zero		1
	.zero		1


	//----- nvinfo : EIATTR_EXIT_INSTR_OFFSETS
	.align		4
        /*0088*/ 	.byte	0x04, 0x1c
        /*008a*/ 	.short	(.L_46 - .L_45)


	//   ....[0]....
.L_45:
        /*008c*/ 	.word	0x00000510


	//----- nvinfo : EIATTR_CRS_STACK_SIZE
	.align		4
.L_46:
        /*0090*/ 	.byte	0x04, 0x1e
        /*0092*/ 	.short	(.L_48 - .L_47)
.L_47:
        /*0094*/ 	.word	0x00000000


	//----- nvinfo : EIATTR_CBANK_PARAM_SIZE
	.align		4
.L_48:
        /*0098*/ 	.byte	0x03, 0x19
        /*009a*/ 	.short	0x002c


	//----- nvinfo : EIATTR_PARAM_CBANK
	.align		4
        /*009c*/ 	.byte	0x04, 0x0a
        /*009e*/ 	.short	(.L_50 - .L_49)
	.align		4
.L_49:
        /*00a0*/ 	.word	index@(.nv.constant0._Z10freq_shiftPfS_S_S_jff)
        /*00a4*/ 	.short	0x0380
        /*00a6*/ 	.short	0x002c


	//----- nvinfo : EIATTR_SW_WAR
	.align		4
.L_50:
        /*00a8*/ 	.byte	0x04, 0x36
        /*00aa*/ 	.short	(.L_52 - .L_51)
.L_51:
        /*00ac*/ 	.word	0x00000008
.L_52:


//--------------------- .nv.callgraph             --------------------------
	.section	.nv.callgraph,"",@"SHT_CUDA_CALLGRAPH"
	.align	4
	.sectionentsize	8
	.align		4
        /*0000*/ 	.word	0x00000000
	.align		4
        /*0004*/ 	.word	0xffffffff
	.align		4
        /*0008*/ 	.word	0x00000000
	.align		4
        /*000c*/ 	.word	0xfffffffe
	.align		4
        /*0010*/ 	.word	0x00000000
	.align		4
        /*0014*/ 	.word	0xfffffffd
	.align		4
        /*0018*/ 	.word	0x00000000
	.align		4
        /*001c*/ 	.word	0xfffffffc


//--------------------- .nv.constant3             --------------------------
	.section	.nv.constant3,"a",@progbits
	.align	4
.nv.constant3:
	.type		fir_coef,@object
	.size		fir_coef,(.L_0 - fir_coef)
fir_coef:
	.zero		256
.L_0:


//--------------------- .text._Z8decimatePfS_j    --------------------------
	.section	.text._Z8decimatePfS_j,"ax",@progbits
	.align	128
        .global         _Z8decimatePfS_j
        .type           _Z8decimatePfS_j,@function
        .size           _Z8decimatePfS_j,(.L_x_12 - _Z8decimatePfS_j)
        .other          _Z8decimatePfS_j,@"STO_CUDA_ENTRY STV_DEFAULT"
_Z8decimatePfS_j:
.text._Z8decimatePfS_j:
[----:B------:R-:W-:Y:S01]  /*0000*/  LDC R1, c[0x0][0x37c] ;  /* 0x0000df00ff017b82 */ /* 0x000fe20000000800 */
[----:B------:R-:W0:Y:S07]  /*0010*/  S2R R6, SR_TID.X ;  /* 0x0000000000067919 */ /* 0x000e2e0000002100 */
[----:B------:R-:W0:Y:S01]  /*0020*/  S2UR UR8, SR_CTAID.X ;  /* 0x00000000000879c3 */ /* 0x000e220000002500 */
[----:B------:R-:W1:Y:S01]  /*0030*/  LDCU.64 UR6, c[0x0][0x358] ;  /* 0x00006b00ff0677ac */ /* 0x000e620008000a00 */
[----:B------:R-:W-:Y:S01]  /*0040*/  IMAD.MOV.U32 R0, RZ, RZ, RZ ;  /* 0x000000ffff007224 */ /* 0x000fe200078e00ff */
[----:B0-----:R-:W-:-:S04]  /*0050*/  IADD3 R5, PT, PT, -R6, UR8, RZ ;  /* 0x0000000806057c10 */ /* 0x001fc8000fffe1ff */
[----:B------:R-:W-:-:S13]  /*0060*/  ISETP.GE.AND P0, PT, R5, RZ, PT ;  /* 0x000000ff0500720c */ /* 0x000fda0003f06270 */
[----:B------:R-:W0:Y:S02]  /*0070*/  @P0 LDC.64 R2, c[0x0][0x380] ;  /* 0x0000e000ff020b82 */ /* 0x000e240000000a00 */
[----:B0-----:R-:W-:-:S05]  /*0080*/  @P0 IMAD.WIDE.U32 R2, R5, 0x4, R2 ;  /* 0x0000000405020825 */ /* 0x001fca00078e0002 */
[----:B-1----:R-:W2:Y:S01]  /*0090*/  @P0 LDG.E R0, desc[UR6][R2.64] ;  /* 0x0000000602000981 */ /* 0x002ea2000c1e1900 */
[C---:B------:R-:W-:Y:S01]  /*00a0*/  IMAD.SHL.U32 R4, R6.reuse, 0x4, RZ ;  /* 0x0000000406047824 */ /* 0x040fe200078e00ff */
[----:B------:R-:W0:Y:S01]  /*00b0*/  S2UR UR5, SR_CgaCtaId ;  /* 0x00000000000579c3 */ /* 0x000e220000008800 */
[----:B------:R-:W-:Y:S01]  /*00c0*/  UMOV UR4, 0x400 ;  /* 0x0000040000047882 */ /* 0x000fe20000000000 */
[----:B------:R-:W1:Y:S01]  /*00d0*/  LDCU UR9, c[0x0][0x360] ;  /* 0x00006c00ff0977ac */ /* 0x000e620008000800 */
[----:B------:R-:W-:-:S05]  /*00e0*/  ISETP.NE.AND P1, PT, R6, RZ, PT ;  /* 0x000000ff0600720c */ /* 0x000fca0003f25270 */
[----:B------:R-:W2:Y:S01]  /*00f0*/  LDC R5, c[0x3][R4] ;  /* 0x00c0000004057b82 */ /* 0x000ea20000000800 */
[----:B-1----:R-:W-:Y:S02]  /*0100*/  UISETP.GE.U32.AND UP0, UPT, UR9, 0x2, UPT ;  /* 0x000000020900788c */ /* 0x002fe4000bf06070 */
[----:B0-----:R-:W-:Y:S01]  /*0110*/  ULEA UR4, UR5, UR4, 0x18 ;  /* 0x0000000405047291 */ /* 0x001fe2000f8ec0ff */
[----:B--2---:R-:W-:-:S05]  /*0120*/  FMUL R0, R5, R0 ;  /* 0x0000000005007220 */ /* 0x004fca0000400000 */
[----:B------:R-:W-:-:S05]  /*0130*/  LEA R5, R6, UR4, 0x2 ;  /* 0x0000000406057c11 */ /* 0x000fca000f8e10ff */
[----:B------:R0:W-:Y:S01]  /*0140*/  STS [R5], R0 ;  /* 0x0000000005007388 */ /* 0x0001e20000000800 */
[----:B------:R-:W-:Y:S06]  /*0150*/  BAR.SYNC.DEFER_BLOCKING 0x0 ;  /* 0x0000000000007b1d */ /* 0x000fec0000010000 */
[----:B------:R-:W-:Y:S05]  /*0160*/  BRA.U !UP0, `(.L_x_0) ;  /* 0x0000000108307547 */ /* 0x000fea000b800000 */
[----:B0-----:R-:W-:-:S07]  /*0170*/  MOV R0, UR9 ;  /* 0x0000000900007c02 */ /* 0x001fce0008000f00 */
.L_x_1:
[----:B------:R-:W-:-:S04]  /*0180*/  SHF.R.U32.HI R7, RZ, 0x1, R0 ;  /* 0x00000001ff077819 */ /* 0x000fc80000011600 */
[----:B------:R-:W-:-:S13]  /*0190*/  ISETP.GE.U32.AND P0, PT, R6, R7, PT ;  /* 0x000000070600720c */ /* 0x000fda0003f06070 */
[----:B------:R-:W-:Y:S01]  /*01a0*/  @!P0 IMAD R2, R7, 0x4, R5 ;  /* 0x0000000407028824 */ /* 0x000fe200078e0205 */
[----:B------:R-:W-:Y:S05]  /*01b0*/  @!P0 LDS R3, [R5] ;  /* 0x0000000005038984 */ /* 0x000fea0000000800 */
[----:B------:R-:W0:Y:S02]  /*01c0*/  @!P0 LDS R2, [R2] ;  /* 0x0000000002028984 */ /* 0x000e240000000800 */
[----:B0-----:R-:W-:-:S05]  /*01d0*/  @!P0 FADD R4, R2, R3 ;  /* 0x0000000302048221 */ /* 0x001fca0000000000 */
[----:B------:R1:W-:Y:S01]  /*01e0*/  @!P0 STS [R5], R4 ;  /* 0x0000000405008388 */ /* 0x0003e20000000800 */
[----:B------:R-:W-:Y:S01]  /*01f0*/  BAR.SYNC.DEFER_BLOCKING 0x0 ;  /* 0x0000000000007b1d */ /* 0x000fe20000010000 */
[----:B------:R-:W-:Y:S01]  /*0200*/  ISETP.GT.U32.AND P0, PT, R0, 0x3, PT ;  /* 0x000000030000780c */ /* 0x000fe20003f04070 */
[----:B------:R-:W-:-:S12]  /*0210*/  IMAD.MOV.U32 R0, RZ, RZ, R7 ;  /* 0x000000ffff007224 */ /* 0x000fd800078e0007 */
[----:B-1----:R-:W-:Y:S05]  /*0220*/  @P0 BRA `(.L_x_1) ;  /* 0xfffffffc00d40947 */ /* 0x002fea000383ffff */
.L_x_0:
[----:B------:R-:W-:Y:S05]  /*0230*/  @P1 EXIT ;  /* 0x000000000000194d */ /* 0x000fea0003800000 */
[----:B------:R-:W0:Y:S02]  /*0240*/  LDC R6, c[0x0][0x390] ;  /* 0x0000e400ff067b82 */ /* 0x000e240000000800 */
[----:B0-----:R-:W0:Y:S01]  /*0250*/  I2F.U32.RP R0, R6 ;  /* 0x0000000600007306 */ /* 0x001e220000209000 */
[----:B------:R-:W-:-:S07]  /*0260*/  ISETP.NE.U32.AND P2, PT, R6, RZ, PT ;  /* 0x000000ff0600720c */ /* 0x000fce0003f45070 */
[----:B0-----:R-:W0:Y:S02]  /*0270*/  MUFU.RCP R0, R0 ;  /* 0x0000000000007308 */ /* 0x001e240000001000 */
[----:B0-----:R-:W-:Y:S02]  /*0280*/  IADD3 R2, PT, PT, R0, 0xffffffe, RZ ;  /* 0x0ffffffe00027810 */ /* 0x001fe40007ffe0ff */
[----:B------:R-:W-:-:S04]  /*0290*/  LOP3.LUT R0, RZ, R6, RZ, 0x33, !PT ;  /* 0x00000006ff007212 */ /* 0x000fc800078e33ff */
[----:B------:R0:W1:Y:S02]  /*02a0*/  F2I.FTZ.U32.TRUNC.NTZ R3, R2 ;  /* 0x0000000200037305 */ /* 0x000064000021f000 */
[----:B0-----:R-:W-:Y:S02]  /*02b0*/  IMAD.MOV.U32 R2, RZ, RZ, RZ ;  /* 0x000000ffff027224 */ /* 0x001fe400078e00ff */
[----:B-1----:R-:W-:-:S04]  /*02c0*/  IMAD.MOV R5, RZ, RZ, -R3 ;  /* 0x000000ffff057224 */ /* 0x002fc800078e0a03 */
[----:B------:R-:W-:-:S04]  /*02d0*/  IMAD R5, R5, R6, RZ ;  /* 0x0000000605057224 */ /* 0x000fc800078e02ff */
[----:B------:R-:W-:-:S06]  /*02e0*/  IMAD.HI.U32 R3, R3, R5, R2 ;  /* 0x0000000503037227 */ /* 0x000fcc00078e0002 */
[----:B------:R-:W-:-:S05]  /*02f0*/  IMAD.HI.U32 R4, R3, UR8, RZ ;  /* 0x0000000803047c27 */ /* 0x000fca000f8e00ff */
[----:B------:R-:W-:-:S05]  /*0300*/  IADD3 R3, PT, PT, -R4, RZ, RZ ;  /* 0x000000ff04037210 */ /* 0x000fca0007ffe1ff */
[----:B------:R-:W-:-:S05]  /*0310*/  IMAD R3, R6, R3, UR8 ;  /* 0x0000000806037e24 */ /* 0x000fca000f8e0203 */
[----:B------:R-:W-:-:S13]  /*0320*/  ISETP.GE.U32.AND P0, PT, R3, R6, PT ;  /* 0x000000060300720c */ /* 0x000fda0003f06070 */
[----:B------:R-:W-:-:S05]  /*0330*/  @P0 IMAD.IADD R3, R3, 0x1, -R6 ;  /* 0x0000000103030824 */ /* 0x000fca00078e0a06 */
[----:B------:R-:W-:-:S13]  /*0340*/  ISETP.GE.U32.AND P1, PT, R3, R6, PT ;  /* 0x000000060300720c */ /* 0x000fda0003f26070 */
[----:B------:R-:W-:-:S04]  /*0350*/  @P1 IADD3 R3, PT, PT, R3, -R6, RZ ;  /* 0x8000000603031210 */ /* 0x000fc80007ffe0ff */
[----:B------:R-:W-:-:S04]  /*0360*/  SEL R3, R0, R3, !P2 ;  /* 0x0000000300037207 */ /* 0x000fc80005000000 */
[----:B------:R-:W-:-:S13]  /*0370*/  ISETP.NE.AND P3, PT, R3, RZ, PT ;  /* 0x000000ff0300720c */ /* 0x000fda0003f65270 */
[----:B------:R-:W-:Y:S05]  /*0380*/  @P3 EXIT ;  /* 0x000000000000394d */ /* 0x000fea0003800000 */
[----:B------:R-:W0:Y:S01]  /*0390*/  S2UR UR5, SR_CgaCtaId ;  /* 0x00000000000579c3 */ /* 0x000e220000008800 */
[----:B------:R-:W-:Y:S01]  /*03a0*/  UMOV UR4, 0x400 ;  /* 0x0000040000047882 */ /* 0x000fe20000000000 */
[----:B------:R-:W-:-:S05]  /*03b0*/  @P0 VIADD R4, R4, 0x1 ;  /* 0x0000000104040836 */ /* 0x000fca0000000000 */
[----:B------:R-:W-:Y:S01]  /*03c0*/  @P1 IADD3 R4, PT, PT, R4, 0x1, RZ ;  /* 0x0000000104041810 */ /* 0x000fe20007ffe0ff */
[----:B------:R-:W1:Y:S03]  /*03d0*/  LDC.64 R2, c[0x0][0x388] ;  /* 0x0000e200ff027b82 */ /* 0x000e660000000a00 */
[----:B------:R-:W-:Y:S01]  /*03e0*/  SEL R7, R0, R4, !P2 ;  /* 0x0000000400077207 */ /* 0x000fe20005000000 */
[----:B0-----:R-:W-:-:S04]  /*03f0*/  ULEA UR4, UR5, UR4, 0x18 ;  /* 0x0000000405047291 */ /* 0x001fc8000f8ec0ff */
[----:B-1----:R-:W-:-:S05]  /*0400*/  IMAD.WIDE.U32 R2, R7, 0x4, R2 ;  /* 0x0000000407027825 */ /* 0x002fca00078e0002 */
[----:B------:R-:W0:Y:S04]  /*0410*/  LDS R5, [UR4] ;  /* 0x00000004ff057984 */ /* 0x000e280008000800 */
[----:B0-----:R-:W-:Y:S01]  /*0420*/  STG.E desc[UR6][R2.64], R5 ;  /* 0x0000000502007986 */ /* 0x001fe2000c101906 */
[----:B------:R-:W-:Y:S05]  /*0430*/  EXIT ;  /* 0x000000000000794d */ /* 0x000fea0003800000 */
.L_x_2:
[----:B------:R-:W-:-:S00]  /*0440*/  BRA `(.L_x_2) ;  /* 0xfffffffc00fc7947 */ /* 0x000fc0000383ffff */
[----:B------:R-:W-:-:S00]  /*0450*/  NOP ;  /* 0x0000000000007918 */ /* 0x000fc00000000000 */
        /* <DEDUP_REMOVED lines=10> */
.L_x_12:


//--------------------- .text._Z10freq_shiftPfS_S_S_jff --------------------------
	.section	.text._Z10freq_shiftPfS_S_S_jff,"ax",@progbits
	.align	128
        .global         _Z10freq_shiftPfS_S_S_jff
        .type           _Z10freq_shiftPfS_S_S_jff,@function
        .size           _Z10freq_shiftPfS_S_S_jff,(.L_x_11 - _Z10freq_shiftPfS_S_S_jff)
        .other          _Z10freq_shiftPfS_S_S_jff,@"STO_CUDA_ENTRY STV_DEFAULT"
_Z10freq_shiftPfS_S_S_jff:
.text._Z10freq_shiftPfS_S_S_jff:
[----:B------:R-:W-:Y:S01]  /*0000*/  LDC R1, c[0x0][0x37c] ;  /* 0x0000df00ff017b82 */ /* 0x000fe20000000800 */
[----:B------:R-:W0:Y:S01]  /*0010*/  LDCU UR4, c[0x0][0x3a8] ;  /* 0x00007500ff0477ac */ /* 0x000e220008000800 */
[----:B------:R-:W1:Y:S06]  /*0020*/  S2R R3, SR_TID.X ;  /* 0x0000000000037919 */ /* 0x000e6c0000002100 */
[----:B------:R-:W1:Y:S01]  /*0030*/  LDC R4, c[0x0][0x360] ;  /* 0x0000d800ff047b82 */ /* 0x000e620000000800 */
[----:B------:R-:W-:Y:S01]  /*0040*/  IMAD.MOV.U32 R8, RZ, RZ, 0x1 ;  /* 0x00000001ff087424 */ /* 0x000fe200078e00ff */
[----:B------:R-:W2:Y:S01]  /*0050*/  LDCU.64 UR6, c[0x0][0x3a0] ;  /* 0x00007400ff0677ac */ /* 0x000ea20008000a00 */
[----:B------:R-:W-:Y:S01]  /*0060*/  BSSY.RECONVERGENT B0, `(.L_x_3) ;  /* 0x000001b000007945 */ /* 0x000fe20003800200 */
[----:B0-----:R-:W0:Y:S04]  /*0070*/  F2F.F64.F32 R6, UR4 ;  /* 0x0000000400067d10 */ /* 0x001e280008201800 */
[----:B------:R-:W1:Y:S04]  /*0080*/  S2UR UR4, SR_CTAID.X ;  /* 0x00000000000479c3 */ /* 0x000e680000002500 */
[----:B0-----:R-:W0:Y:S01]  /*0090*/  MUFU.RCP64H R9, R7 ;  /* 0x0000000700097308 */ /* 0x001e220000001800 */
[----:B-1----:R-:W-:Y:S01]  /*00a0*/  IMAD R4, R4, UR4, R3 ;  /* 0x0000000404047c24 */ /* 0x002fe2000f8e0203 */
[----:B------:R-:W1:Y:S06]  /*00b0*/  LDCU.64 UR4, c[0x0][0x358] ;  /* 0x00006b00ff0477ac */ /* 0x000e6c0008000a00 */
[----:B--2---:R-:W2:Y:S01]  /*00c0*/  F2F.F64.F32 R2, UR7 ;  /* 0x0000000700027d10 */ /* 0x004ea20008201800 */
[----:B------:R-:W-:Y:S01]  /*00d0*/  VIADD R0, R4, UR6 ;  /* 0x0000000604007c36 */ /* 0x000fe20008000000 */
[----:B0-----:R-:W-:-:S08]  /*00e0*/  DFMA R10, -R6, R8, 1 ;  /* 0x3ff00000060a742b */ /* 0x001fd00000000108 */
[----:B------:R-:W-:Y:S02]  /*00f0*/  DFMA R12, R10, R10, R10 ;  /* 0x0000000a0a0c722b */ /* 0x000fe4000000000a */
[----:B------:R-:W0:Y:S06]  /*0100*/  I2F.F64.U32 R10, R0 ;  /* 0x00000000000a7312 */ /* 0x000e2c0000201800 */
[----:B------:R-:W-:Y:S02]  /*0110*/  DFMA R12, R8, R12, R8 ;  /* 0x0000000c080c722b */ /* 0x000fe40000000008 */
[----:B--2---:R-:W-:-:S06]  /*0120*/  DADD R8, R2, R2 ;  /* 0x0000000002087229 */ /* 0x004fcc0000000002 */
[----:B------:R-:W-:Y:S02]  /*0130*/  DFMA R2, -R6, R12, 1 ;  /* 0x3ff000000602742b */ /* 0x000fe4000000010c */
[----:B0-----:R-:W-:-:S06]  /*0140*/  DMUL R8, R8, R10 ;  /* 0x0000000a08087228 */ /* 0x001fcc0000000000 */
[----:B------:R-:W-:-:S04]  /*0150*/  DFMA R2, R12, R2, R12 ;  /* 0x000000020c02722b */ /* 0x000fc8000000000c */
[----:B------:R-:W-:-:S04]  /*0160*/  FSETP.GEU.AND P1, PT, |R9|, 6.5827683646048100446e-37, PT ;  /* 0x036000000900780b */ /* 0x000fc80003f2e200 */
[----:B------:R-:W-:-:S08]  /*0170*/  DMUL R10, R8, R2 ;  /* 0x00000002080a7228 */ /* 0x000fd00000000000 */
[----:B------:R-:W-:-:S08]  /*0180*/  DFMA R12, -R6, R10, R8 ;  /* 0x0000000a060c722b */ /* 0x000fd00000000108 */
[----:B------:R-:W-:-:S10]  /*0190*/  DFMA R2, R2, R12, R10 ;  /* 0x0000000c0202722b */ /* 0x000fd4000000000a */
[----:B------:R-:W-:-:S05]  /*01a0*/  FFMA R5, RZ, R7, R3 ;  /* 0x00000007ff057223 */ /* 0x000fca0000000003 */
[----:B------:R-:W-:-:S13]  /*01b0*/  FSETP.GT.AND P0, PT, |R5|, 1.469367938527859385e-39, PT ;  /* 0x001000000500780b */ /* 0x000fda0003f04200 */
[----:B-1----:R-:W-:Y:S05]  /*01c0*/  @P0 BRA P1, `(.L_x_4) ;  /* 0x0000000000100947 */ /* 0x002fea0000800000 */
[----:B------:R-:W-:-:S07]  /*01d0*/  MOV R0, 0x1f0 ;  /* 0x000001f000007802 */ /* 0x000fce0000000f00 */
[----:B------:R-:W-:Y:S05]  /*01e0*/  CALL.REL.NOINC `($__internal_0_$__cuda_sm20_div_rn_f64_full) ;  /* 0x0000000000cc7944 */ /* 0x000fea0003c00000 */
[----:B------:R-:W-:Y:S02]  /*01f0*/  IMAD.MOV.U32 R2, RZ, RZ, R12 ;  /* 0x000000ffff027224 */ /* 0x000fe400078e000c */
[----:B------:R-:W-:-:S07]  /*0200*/  IMAD.MOV.U32 R3, RZ, RZ, R13 ;  /* 0x000000ffff037224 */ /* 0x000fce00078e000d */
.L_x_4:
[----:B------:R-:W-:Y:S05]  /*0210*/  BSYNC.RECONVERGENT B0 ;  /* 0x0000000000007941 */ /* 0x000fea0003800200 */
.L_x_3:
[----:B------:R-:W0:Y:S08]  /*0220*/  LDC.64 R10, c[0x0][0x388] ;  /* 0x0000e200ff0a7b82 */ /* 0x000e300000000a00 */
[----:B------:R-:W1:Y:S01]  /*0230*/  LDC.64 R8, c[0x0][0x380] ;  /* 0x0000e000ff087b82 */ /* 0x000e620000000a00 */
[----:B0-----:R-:W-:-:S05]  /*0240*/  IMAD.WIDE.U32 R10, R4, 0x4, R10 ;  /* 0x00000004040a7825 */ /* 0x001fca00078e000a */
[----:B------:R0:W2:Y:S01]  /*0250*/  LDG.E R5, desc[UR4][R10.64] ;  /* 0x000000040a057981 */ /* 0x0000a2000c1e1900 */
[----:B-1----:R-:W-:-:S05]  /*0260*/  IMAD.WIDE.U32 R8, R4, 0x4, R8 ;  /* 0x0000000404087825 */ /* 0x002fca00078e0008 */
[----:B------:R1:W3:Y:S01]  /*0270*/  LDG.E R6, desc[UR4][R8.64] ;  /* 0x0000000408067981 */ /* 0x0002e2000c1e1900 */
[----:B------:R-:W4:Y:S02]  /*0280*/  F2F.F32.F64 R7, R2 ;  /* 0x0000000200077310 */ /* 0x000f240000301000 */
[----:B----4-:R-:W-:-:S06]  /*0290*/  FADD R12, R7, R7 ;  /* 0x00000007070c7221 */ /* 0x010fcc0000000000 */
[----:B------:R-:W4:Y:S01]  /*02a0*/  FRND R0, R12 ;  /* 0x0000000c00007307 */ /* 0x000f220000201000 */
[----:B------:R-:W-:Y:S02]  /*02b0*/  IMAD.MOV.U32 R16, RZ, RZ, 0x3f17acc9 ;  /* 0x3f17acc9ff107424 */ /* 0x000fe400078e00ff */
[----:B------:R-:W-:-:S05]  /*02c0*/  IMAD.MOV.U32 R18, RZ, RZ, 0x3e684e12 ;  /* 0x3e684e12ff127424 */ /* 0x000fca00078e00ff */
[----:B------:R-:W5:Y:S01]  /*02d0*/  F2I.NTZ R13, R12 ;  /* 0x0000000c000d7305 */ /* 0x000f620000203100 */
[----:B----4-:R-:W-:-:S07]  /*02e0*/  FFMA R0, R0, -0.5, R7 ;  /* 0xbf00000000007823 */ /* 0x010fce0000000007 */
[----:B------:R-:W4:Y:S01]  /*02f0*/  FRND.TRUNC R14, R7 ;  /* 0x00000007000e7307 */ /* 0x000f22000020d000 */
[----:B------:R-:W-:-:S04]  /*0300*/  FMUL R15, R0, R0 ;  /* 0x00000000000f7220 */ /* 0x000fc80000400000 */
[C---:B0-----:R-:W-:Y:S01]  /*0310*/  FFMA R10, R15.reuse, -R16, 2.550144195556640625 ;  /* 0x402335900f0a7423 */ /* 0x041fe20000000810 */
[C---:B-1----:R-:W-:Y:S01]  /*0320*/  FFMA R8, R15.reuse, R18, -1.334560394287109375 ;  /* 0xbfaad2e00f087423 */ /* 0x042fe20000000012 */
[----:B------:R-:W-:Y:S02]  /*0330*/  FFMA R3, R0, R15, RZ ;  /* 0x0000000f00037223 */ /* 0x000fe400000000ff */
[C---:B------:R-:W-:Y:S01]  /*0340*/  FFMA R2, R15.reuse, R10, -5.1677198410034179688 ;  /* 0xc0a55df60f027423 */ /* 0x040fe2000000000a */
[----:B------:R-:W-:-:S03]  /*0350*/  FFMA R8, R15, R8, 4.0586924552917480469 ;  /* 0x4081e0cf0f087423 */ /* 0x000fc60000000008 */
[----:B------:R-:W-:Y:S01]  /*0360*/  FFMA R3, R2, R3, RZ ;  /* 0x0000000302037223 */ /* 0x000fe200000000ff */
[----:B------:R-:W-:Y:S01]  /*0370*/  FFMA R8, R15, R8, -4.9348020553588867188 ;  /* 0xc09de9e60f087423 */ /* 0x000fe20000000008 */
[C---:B-----5:R-:W-:Y:S02]  /*0380*/  LOP3.LUT R2, R13.reuse, 0x1, RZ, 0xc0, !PT ;  /* 0x000000010d027812 */ /* 0x060fe400078ec0ff */
[C---:B------:R-:W-:Y:S01]  /*0390*/  LOP3.LUT P2, RZ, R13.reuse, 0x2, RZ, 0xc0, !PT ;  /* 0x000000020dff7812 */ /* 0x040fe2000784c0ff */
[----:B------:R-:W-:Y:S02]  /*03a0*/  VIADD R13, R13, 0x1 ;  /* 0x000000010d0d7836 */ /* 0x000fe40000000000 */
[----:B------:R-:W-:Y:S01]  /*03b0*/  FFMA R15, R15, R8, 1 ;  /* 0x3f8000000f0f7423 */ /* 0x000fe20000000008 */
[----:B----4-:R-:W-:Y:S01]  /*03c0*/  FSETP.NEU.AND P4, PT, R14, R7, PT ;  /* 0x000000070e00720b */ /* 0x010fe20003f8d000 */
[----:B------:R-:W-:Y:S01]  /*03d0*/  FFMA R0, R0, 3.1415927410125732422, R3 ;  /* 0x40490fdb00007823 */ /* 0x000fe20000000003 */
[----:B------:R-:W-:Y:S01]  /*03e0*/  ISETP.NE.U32.AND P1, PT, R2, 0x1, PT ;  /* 0x000000010200780c */ /* 0x000fe20003f25070 */
[----:B------:R-:W0:Y:S01]  /*03f0*/  LDC.64 R8, c[0x0][0x390] ;  /* 0x0000e400ff087b82 */ /* 0x000e220000000a00 */
[----:B------:R-:W-:-:S02]  /*0400*/  LOP3.LUT P3, RZ, R13, 0x2, RZ, 0xc0, !PT ;  /* 0x000000020dff7812 */ /* 0x000fc4000786c0ff */
[----:B------:R-:W-:-:S05]  /*0410*/  FSETP.GT.AND P0, PT, |R7|, 16777216, PT ;  /* 0x4b8000000700780b */ /* 0x000fca0003f04200 */
[----:B------:R-:W1:Y:S01]  /*0420*/  LDC.64 R2, c[0x0][0x398] ;  /* 0x0000e600ff027b82 */ /* 0x000e620000000a00 */
[----:B------:R-:W-:Y:S02]  /*0430*/  FSEL R10, R15, R0, !P1 ;  /* 0x000000000f0a7208 */ /* 0x000fe40004800000 */
[----:B------:R-:W-:Y:S02]  /*0440*/  FSEL R0, R0, R15, !P1 ;  /* 0x0000000f00007208 */ /* 0x000fe40004800000 */
[----:B------:R-:W-:Y:S01]  /*0450*/  FSEL R10, R10, -R10, !P2 ;  /* 0x8000000a0a0a7208 */ /* 0x000fe20005000000 */
[----:B------:R-:W-:Y:S02]  /*0460*/  @!P4 FMUL R10, RZ, R7 ;  /* 0x00000007ff0ac220 */ /* 0x000fe40000400000 */
[----:B------:R-:W-:Y:S02]  /*0470*/  @P3 FADD R0, RZ, -R0 ;  /* 0x80000000ff003221 */ /* 0x000fe40000000000 */
[----:B------:R-:W-:Y:S01]  /*0480*/  @P0 FADD R0, R10, 1 ;  /* 0x3f8000000a000421 */ /* 0x000fe20000000000 */
[----:B0-----:R-:W-:-:S04]  /*0490*/  IMAD.WIDE.U32 R8, R4, 0x4, R8 ;  /* 0x0000000404087825 */ /* 0x001fc800078e0008 */
[----:B-1----:R-:W-:-:S04]  /*04a0*/  IMAD.WIDE.U32 R2, R4, 0x4, R2 ;  /* 0x0000000404027825 */ /* 0x002fc800078e0002 */
[-C--:B--2---:R-:W-:Y:S01]  /*04b0*/  FMUL R7, R10, R5.reuse ;  /* 0x000000050a077220 */ /* 0x084fe20000400000 */
[----:B------:R-:W-:-:S03]  /*04c0*/  FMUL R5, R0, R5 ;  /* 0x0000000500057220 */ /* 0x000fc60000400000 */
[-C--:B---3--:R-:W-:Y:S01]  /*04d0*/  FFMA R7, R0, R6.reuse, -R7 ;  /* 0x0000000600077223 */ /* 0x088fe20000000807 */
[----:B------:R-:W-:-:S04]  /*04e0*/  FFMA R5, R10, R6, R5 ;  /* 0x000000060a057223 */ /* 0x000fc80000000005 */
[----:B------:R-:W-:Y:S04]  /*04f0*/  STG.E desc[UR4][R8.64], R7 ;  /* 0x0000000708007986 */ /* 0x000fe8000c101904 */
[----:B------:R-:W-:Y:S01]  /*0500*/  STG.E desc[UR4][R2.64], R5 ;  /* 0x0000000502007986 */ /* 0x000fe2000c101904 */
[----:B------:R-:W-:Y:S05]  /*0510*/  EXIT ;  /* 0x000000000000794d */ /* 0x000fea0003800000 */
        .weak           $__internal_0_$__cuda_sm20_div_rn_f64_full
        .type           $__internal_0_$__cuda_sm20_div_rn_f64_full,@function
        .size           $__internal_0_$__cuda_sm20_div_rn_f64_full,(.L_x_11 - $__internal_0_$__cuda_sm20_div_rn_f64_full)
$__internal_0_$__cuda_sm20_div_rn_f64_full:
[C---:B------:R-:W-:Y:S01]  /*0520*/  FSETP.GEU.AND P0, PT, |R7|.reuse, 1.469367938527859385e-39, PT ;  /* 0x001000000700780b */ /* 0x040fe20003f0e200 */
[----:B------:R-:W-:Y:S01]  /*0530*/  IMAD.MOV.U32 R16, RZ, RZ, 0x1 ;  /* 0x00000001ff107424 */ /* 0x000fe200078e00ff */
[----:B------:R-:W-:Y:S01]  /*0540*/  LOP3.LUT R2, R7, 0x800fffff, RZ, 0xc0, !PT ;  /* 0x800fffff07027812 */ /* 0x000fe200078ec0ff */
[----:B------:R-:W-:Y:S01]  /*0550*/  BSSY.RECONVERGENT B1, `(.L_x_5) ;  /* 0x0000055000017945 */ /* 0x000fe20003800200 */
[C---:B------:R-:W-:Y:S02]  /*0560*/  FSETP.GEU.AND P2, PT, |R9|.reuse, 1.469367938527859385e-39, PT ;  /* 0x001000000900780b */ /* 0x040fe40003f4e200 */
[----:B------:R-:W-:Y:S02]  /*0570*/  LOP3.LUT R3, R2, 0x3ff00000, RZ, 0xfc, !PT ;  /* 0x3ff0000002037812 */ /* 0x000fe400078efcff */
[----:B------:R-:W-:Y:S02]  /*0580*/  MOV R2, R6 ;  /* 0x0000000600027202 */ /* 0x000fe40000000f00 */
[----:B------:R-:W-:-:S02]  /*0590*/  LOP3.LUT R5, R9, 0x7ff00000, RZ, 0xc0, !PT ;  /* 0x7ff0000009057812 */ /* 0x000fc400078ec0ff */
[----:B------:R-:W-:Y:S01]  /*05a0*/  LOP3.LUT R14, R7, 0x7ff00000, RZ, 0xc0, !PT ;  /* 0x7ff00000070e7812 */ /* 0x000fe200078ec0ff */
[----:B------:R-:W-:-:S03]  /*05b0*/  @!P0 DMUL R2, R6, 8.98846567431157953865e+307 ;  /* 0x7fe0000006028828 */ /* 0x000fc60000000000 */
[----:B------:R-:W-:Y:S01]  /*05c0*/  ISETP.GE.U32.AND P1, PT, R5, R14, PT ;  /* 0x0000000e0500720c */ /* 0x000fe20003f26070 */
[----:B------:R-:W-:Y:S01]  /*05d0*/  @!P2 IMAD.MOV.U32 R18, RZ, RZ, RZ ;  /* 0x000000ffff12a224 */ /* 0x000fe200078e00ff */
[----:B------:R-:W-:Y:S01]  /*05e0*/  @!P2 LOP3.LUT R12, R7, 0x7ff00000, RZ, 0xc0, !PT ;  /* 0x7ff00000070ca812 */ /* 0x000fe200078ec0ff */
[----:B------:R-:W0:Y:S03]  /*05f0*/  MUFU.RCP64H R17, R3 ;  /* 0x0000000300117308 */ /* 0x000e260000001800 */
[----:B------:R-:W-:Y:S01]  /*0600*/  @!P2 ISETP.GE.U32.AND P3, PT, R5, R12, PT ;  /* 0x0000000c0500a20c */ /* 0x000fe20003f66070 */
[----:B------:R-:W-:-:S05]  /*0610*/  IMAD.MOV.U32 R12, RZ, RZ, 0x1ca00000 ;  /* 0x1ca00000ff0c7424 */ /* 0x000fca00078e00ff */
[----:B------:R-:W-:-:S04]  /*0620*/  @!P2 SEL R13, R12, 0x63400000, !P3 ;  /* 0x634000000c0da807 */ /* 0x000fc80005800000 */
[----:B------:R-:W-:Y:S01]  /*0630*/  @!P2 LOP3.LUT R13, R13, 0x80000000, R9, 0xf8, !PT ;  /* 0x800000000d0da812 */ /* 0x000fe200078ef809 */
[----:B0-----:R-:W-:-:S03]  /*0640*/  DFMA R10, R16, -R2, 1 ;  /* 0x3ff00000100a742b */ /* 0x001fc60000000802 */
[----:B------:R-:W-:-:S05]  /*0650*/  @!P2 LOP3.LUT R19, R13, 0x100000, RZ, 0xfc, !PT ;  /* 0x001000000d13a812 */ /* 0x000fca00078efcff */
[----:B------:R-:W-:-:S08]  /*0660*/  DFMA R10, R10, R10, R10 ;  /* 0x0000000a0a0a722b */ /* 0x000fd0000000000a */
[----:B------:R-:W-:Y:S01]  /*0670*/  DFMA R16, R16, R10, R16 ;  /* 0x0000000a1010722b */ /* 0x000fe20000000010 */
[----:B------:R-:W-:Y:S01]  /*0680*/  SEL R11, R12, 0x63400000, !P1 ;  /* 0x634000000c0b7807 */ /* 0x000fe20004800000 */
[----:B------:R-:W-:-:S03]  /*0690*/  IMAD.MOV.U32 R10, RZ, RZ, R8 ;  /* 0x000000ffff0a7224 */ /* 0x000fc600078e0008 */
[----:B------:R-:W-:-:S03]  /*06a0*/  LOP3.LUT R11, R11, 0x800fffff, R9, 0xf8, !PT ;  /* 0x800fffff0b0b7812 */ /* 0x000fc600078ef809 */
[----:B------:R-:W-:-:S03]  /*06b0*/  DFMA R20, R16, -R2, 1 ;  /* 0x3ff000001014742b */ /* 0x000fc60000000802 */
[----:B------:R-:W-:-:S05]  /*06c0*/  @!P2 DFMA R10, R10, 2, -R18 ;  /* 0x400000000a0aa82b */ /* 0x000fca0000000812 */
[----:B------:R-:W-:Y:S01]  /*06d0*/  DFMA R16, R16, R20, R16 ;  /* 0x000000141010722b */ /* 0x000fe20000000010 */
[----:B------:R-:W-:Y:S02]  /*06e0*/  IMAD.MOV.U32 R21, RZ, RZ, R5 ;  /* 0x000000ffff157224 */ /* 0x000fe400078e0005 */
[----:B------:R-:W-:Y:S01]  /*06f0*/  IMAD.MOV.U32 R20, RZ, RZ, R14 ;  /* 0x000000ffff147224 */ /* 0x000fe200078e000e */
[----:B------:R-:W-:Y:S02]  /*0700*/  @!P0 LOP3.LUT R20, R3, 0x7ff00000, RZ, 0xc0, !PT ;  /* 0x7ff0000003148812 */ /* 0x000fe400078ec0ff */
[----:B------:R-:W-:Y:S02]  /*0710*/  @!P2 LOP3.LUT R21, R11, 0x7ff00000, RZ, 0xc0, !PT ;  /* 0x7ff000000b15a812 */ /* 0x000fe400078ec0ff */
[----:B------:R-:W-:Y:S01]  /*0720*/  DMUL R18, R16, R10 ;  /* 0x0000000a10127228 */ /* 0x000fe20000000000 */
[----:B------:R-:W-:Y:S01]  /*0730*/  VIADD R22, R20, 0xffffffff ;  /* 0xffffffff14167836 */ /* 0x000fe20000000000 */
[----:B------:R-:W-:-:S04]  /*0740*/  IADD3 R13, PT, PT, R21, -0x1, RZ ;  /* 0xffffffff150d7810 */ /* 0x000fc80007ffe0ff */
[----:B------:R-:W-:Y:S02]  /*0750*/  ISETP.GT.U32.AND P0, PT, R13, 0x7feffffe, PT ;  /* 0x7feffffe0d00780c */ /* 0x000fe40003f04070 */
[----:B------:R-:W-:Y:S02]  /*0760*/  DFMA R14, R18, -R2, R10 ;  /* 0x80000002120e722b */ /* 0x000fe4000000000a */
[----:B------:R-:W-:-:S06]  /*0770*/  ISETP.GT.U32.OR P0, PT, R22, 0x7feffffe, P0 ;  /* 0x7feffffe1600780c */ /* 0x000fcc0000704470 */
[----:B------:R-:W-:-:S07]  /*0780*/  DFMA R14, R16, R14, R18 ;  /* 0x0000000e100e722b */ /* 0x000fce0000000012 */
[----:B------:R-:W-:Y:S05]  /*0790*/  @P0 BRA `(.L_x_6) ;  /* 0x00000000006c0947 */ /* 0x000fea0003800000 */
[----:B------:R-:W-:-:S04]  /*07a0*/  LOP3.LUT R16, R7, 0x7ff00000, RZ, 0xc0, !PT ;  /* 0x7ff0000007107812 */ /* 0x000fc800078ec0ff */
[CC--:B------:R-:W-:Y:S02]  /*07b0*/  VIADDMNMX R8, R5.reuse, -R16.reuse, 0xb9600000, !PT ;  /* 0xb960000005087446 */ /* 0x0c0fe40007800910 */
[----:B------:R-:W-:Y:S02]  /*07c0*/  ISETP.GE.U32.AND P0, PT, R5, R16, PT ;  /* 0x000000100500720c */ /* 0x000fe40003f06070 */
[----:B------:R-:W-:Y:S02]  /*07d0*/  VIMNMX R8, PT, PT, R8, 0x46a00000, PT ;  /* 0x46a0000008087848 */ /* 0x000fe40003fe0100 */
[----:B------:R-:W-:-:S05]  /*07e0*/  SEL R5, R12, 0x63400000, !P0 ;  /* 0x634000000c057807 */ /* 0x000fca0004000000 */
[----:B------:R-:W-:Y:S02]  /*07f0*/  IMAD.IADD R5, R8, 0x1, -R5 ;  /* 0x0000000108057824 */ /* 0x000fe400078e0a05 */
[----:B------:R-:W-:Y:S02]  /*0800*/  IMAD.MOV.U32 R8, RZ, RZ, RZ ;  /* 0x000000ffff087224 */ /* 0x000fe400078e00ff */
[----:B------:R-:W-:-:S06]  /*0810*/  VIADD R9, R5, 0x7fe00000 ;  /* 0x7fe0000005097836 */ /* 0x000fcc0000000000 */
[----:B------:R-:W-:-:S10]  /*0820*/  DMUL R12, R14, R8 ;  /* 0x000000080e0c7228 */ /* 0x000fd40000000000 */
[----:B------:R-:W-:-:S13]  /*0830*/  FSETP.GTU.AND P0, PT, |R13|, 1.469367938527859385e-39, PT ;  /* 0x001000000d00780b */ /* 0x000fda0003f0c200 */
[----:B------:R-:W-:Y:S05]  /*0840*/  @P0 BRA `(.L_x_7) ;  /* 0x0000000000940947 */ /* 0x000fea0003800000 */
[----:B------:R-:W-:Y:S01]  /*0850*/  DFMA R2, R14, -R2, R10 ;  /* 0x800000020e02722b */ /* 0x000fe2000000000a */
[----:B------:R-:W-:-:S09]  /*0860*/  IMAD.MOV.U32 R8, RZ, RZ, RZ ;  /* 0x000000ffff087224 */ /* 0x000fd200078e00ff */
[C---:B------:R-:W-:Y:S02]  /*0870*/  FSETP.NEU.AND P0, PT, R3.reuse, RZ, PT ;  /* 0x000000ff0300720b */ /* 0x040fe40003f0d000 */
[----:B------:R-:W-:-:S04]  /*0880*/  LOP3.LUT R7, R3, 0x80000000, R7, 0x48, !PT ;  /* 0x8000000003077812 */ /* 0x000fc800078e4807 */
[----:B------:R-:W-:-:S07]  /*0890*/  LOP3.LUT R9, R7, R9, RZ, 0xfc, !PT ;  /* 0x0000000907097212 */ /* 0x000fce00078efcff */
[----:B------:R-:W-:Y:S05]  /*08a0*/  @!P0 BRA `(.L_x_7) ;  /* 0x00000000007c8947 */ /* 0x000fea0003800000 */
[C---:B------:R-:W-:Y:S01]  /*08b0*/  IADD3 R3, PT, PT, -R5.reuse, RZ, RZ ;  /* 0x000000ff05037210 */ /* 0x040fe20007ffe1ff */
[----:B------:R-:W-:Y:S01]  /*08c0*/  IMAD.MOV.U32 R2, RZ, RZ, RZ ;  /* 0x000000ffff027224 */ /* 0x000fe200078e00ff */
[----:B------:R-:W-:Y:S01]  /*08d0*/  DMUL.RP R8, R14, R8 ;  /* 0x000000080e087228 */ /* 0x000fe20000008000 */
[----:B------:R-:W-:-:S04]  /*08e0*/  IADD3 R5, PT, PT, -R5, -0x43300000, RZ ;  /* 0xbcd0000005057810 */ /* 0x000fc80007ffe1ff */
[----:B------:R-:W-:-:S05]  /*08f0*/  DFMA R2, R12, -R2, R14 ;  /* 0x800000020c02722b */ /* 0x000fca000000000e */
[----:B------:R-:W-:-:S05]  /*0900*/  LOP3.LUT R7, R9, R7, RZ, 0x3c, !PT ;  /* 0x0000000709077212 */ /* 0x000fca00078e3cff */
[----:B------:R-:W-:-:S04]  /*0910*/  FSETP.NEU.AND P0, PT, |R3|, R5, PT ;  /* 0x000000050300720b */ /* 0x000fc80003f0d200 */
[----:B------:R-:W-:Y:S02]  /*0920*/  FSEL R12, R8, R12, !P0 ;  /* 0x0000000c080c7208 */ /* 0x000fe40004000000 */
[----:B------:R-:W-:Y:S01]  /*0930*/  FSEL R13, R7, R13, !P0 ;  /* 0x0000000d070d7208 */ /* 0x000fe20004000000 */
[----:B------:R-:W-:Y:S06]  /*0940*/  BRA `(.L_x_7) ;  /* 0x0000000000547947 */ /* 0x000fec0003800000 */
.L_x_6:
[----:B------:R-:W-:-:S14]  /*0950*/  DSETP.NAN.AND P0, PT, R8, R8, PT ;  /* 0x000000080800722a */ /* 0x000fdc0003f08000 */
[----:B------:R-:W-:Y:S05]  /*0960*/  @P0 BRA `(.L_x_8) ;  /* 0x0000000000440947 */ /* 0x000fea0003800000 */
[----:B------:R-:W-:-:S14]  /*0970*/  DSETP.NAN.AND P0, PT, R6, R6, PT ;  /* 0x000000060600722a */ /* 0x000fdc0003f08000 */
[----:B------:R-:W-:Y:S05]  /*0980*/  @P0 BRA `(.L_x_9) ;  /* 0x0000000000300947 */ /* 0x000fea0003800000 */
[----:B------:R-:W-:Y:S01]  /*0990*/  ISETP.NE.AND P0, PT, R21, R20, PT ;  /* 0x000000141500720c */ /* 0x000fe20003f05270 */
[----:B------:R-:W-:Y:S02]  /*09a0*/  IMAD.MOV.U32 R12, RZ, RZ, 0x0 ;  /* 0x00000000ff0c7424 */ /* 0x000fe400078e00ff */
[----:B------:R-:W-:-:S10]  /*09b0*/  IMAD.MOV.U32 R13, RZ, RZ, -0x80000 ;  /* 0xfff80000ff0d7424 */ /* 0x000fd400078e00ff */
[----:B------:R-:W-:Y:S05]  /*09c0*/  @!P0 BRA `(.L_x_7) ;  /* 0x0000000000348947 */ /* 0x000fea0003800000 */
[----:B------:R-:W-:Y:S02]  /*09d0*/  ISETP.NE.AND P0, PT, R21, 0x7ff00000, PT ;  /* 0x7ff000001500780c */ /* 0x000fe40003f05270 */
[----:B------:R-:W-:Y:S02]  /*09e0*/  LOP3.LUT R13, R9, 0x80000000, R7, 0x48, !PT ;  /* 0x80000000090d7812 */ /* 0x000fe400078e4807 */
[----:B------:R-:W-:-:S13]  /*09f0*/  ISETP.EQ.OR P0, PT, R20, RZ, !P0 ;  /* 0x000000ff1400720c */ /* 0x000fda0004702670 */
[----:B------:R-:W-:Y:S01]  /*0a00*/  @P0 LOP3.LUT R2, R13, 0x7ff00000, RZ, 0xfc, !PT ;  /* 0x7ff000000d020812 */ /* 0x000fe200078efcff */
[----:B------:R-:W-:Y:S02]  /*0a10*/  @!P0 IMAD.MOV.U32 R12, RZ, RZ, RZ ;  /* 0x000000ffff0c8224 */ /* 0x000fe400078e00ff */
[----:B------:R-:W-:Y:S01]  /*0a20*/  @P0 IMAD.MOV.U32 R12, RZ, RZ, RZ ;  /* 0x000000ffff0c0224 */ /* 0x000fe200078e00ff */
[----:B------:R-:W-:Y:S01]  /*0a30*/  @P0 MOV R13, R2 ;  /* 0x00000002000d0202 */ /* 0x000fe20000000f00 */
[----:B------:R-:W-:Y:S06]  /*0a40*/  BRA `(.L_x_7) ;  /* 0x0000000000147947 */ /* 0x000fec0003800000 */
.L_x_9:
[----:B------:R-:W-:Y:S01]  /*0a50*/  LOP3.LUT R13, R7, 0x80000, RZ, 0xfc, !PT ;  /* 0x00080000070d7812 */ /* 0x000fe200078efcff */
[----:B------:R-:W-:Y:S01]  /*0a60*/  IMAD.MOV.U32 R12, RZ, RZ, R6 ;  /* 0x000000ffff0c7224 */ /* 0x000fe200078e0006 */
[----:B------:R-:W-:Y:S06]  /*0a70*/  BRA `(.L_x_7) ;  /* 0x0000000000087947 */ /* 0x000fec0003800000 */
.L_x_8:
[----:B------:R-:W-:Y:S01]  /*0a80*/  LOP3.LUT R13, R9, 0x80000, RZ, 0xfc, !PT ;  /* 0x00080000090d7812 */ /* 0x000fe200078efcff */
[----:B------:R-:W-:-:S07]  /*0a90*/  IMAD.MOV.U32 R12, RZ, RZ, R8 ;  /* 0x000000ffff0c7224 */ /* 0x000fce00078e0008 */
.L_x_7:
[----:B------:R-:W-:Y:S05]  /*0aa0*/  BSYNC.RECONVERGENT B1 ;  /* 0x0000000000017941 */ /* 0x000fea0003800200 */
.L_x_5:
[----:B------:R-:W-:Y:S02]  /*0ab0*/  IMAD.MOV.U32 R2, RZ, RZ, R0 ;  /* 0x000000ffff027224 */ /* 0x000fe400078e0000 */
[----:B------:R-:W-:-:S04]  /*0ac0*/  IMAD.MOV.U32 R3, RZ, RZ, 0x0 ;  /* 0x00000000ff037424 */ /* 0x000fc800078e00ff */
[----:B------:R-:W-:Y:S05]  /*0ad0*/  RET.REL.NODEC R2 `(_Z10freq_shiftPfS_S_S_jff) ;  /* 0xfffffff402487950 */ /* 0x000fea0003c3ffff */
.L_x_10:
        /* <DEDUP_REMOVED lines=10> */
.L_x_11:


//--------------------- .nv.shared._Z8decimatePfS_j --------------------------
	.section	.nv.shared._Z8decimatePfS_j,"aw",@nobits
	.sectionflags	@""
	.align	4
.nv.shared._Z8decimatePfS_j:
	.zero		1280


//--------------------- .nv.shared.reserved.0     --------------------------
	.section	.nv.shared.reserved.0,"aw",@nobits
	.weak		__nv_reservedSMEM_offset_0_alias
	.size		__nv_reservedSMEM_offset_0_alias, 0, 64
	.other		__nv_reservedSMEM_offset_0_alias,@"STO_CUDA_RESERVED_SHARED STV_DEFAULT"
__nv_reservedSMEM_offset_0_alias:
	.zero		0
	.zero		64


//--------------------- .nv.constant0._Z8decimatePfS_j --------------------------
	.section	.nv.constant0._Z8decimatePfS_j,"a",@progbits
	.sectionflags	@""
	.align	4
.nv.constant0._Z8decimatePfS_j:
	.zero		916


//--------------------- .nv.constant0._Z10freq_shiftPfS_S_S_jff --------------------------
	.section	.nv.constant0._Z10freq_shiftPfS_S_S_jff,"a",@progbits
	.sectionflags	@""
	.align	4
.nv.constant0._Z10freq_shiftPfS_S_S_jff:
	.zero		940


//--------------------- SYMBOLS --------------------------

	.type		.nv.reservedSmem.offset0,@object
	.size		.nv.reservedSmem.offset0,0x4
	.type		.nv.reservedSmem.cap,@object
	.size		.nv.reservedSmem.cap,0x4
